//
// Generated by NVIDIA NVVM Compiler
//
// Compiler Build ID: CL-36424714
// Cuda compilation tools, release 13.0, V13.0.88
// Based on NVVM 20.0.0
//

.version 9.0
.target sm_100
.address_size 64

	// .globl	add_array

.visible .entry add_array(
	.param .u64 .ptr .align 1 add_array_param_0,
	.param .u64 .ptr .align 1 add_array_param_1,
	.param .u64 .ptr .align 1 add_array_param_2,
	.param .u32 add_array_param_3
)
{
	.reg .pred 	%p<2>;
	.reg .b32 	%r<6>;
	.reg .b32 	%f<4>;
	.reg .b64 	%rd<11>;

	ld.param.u64 	%rd1, [add_array_param_0];
	ld.param.u64 	%rd2, [add_array_param_1];
	ld.param.u64 	%rd3, [add_array_param_2];
	ld.param.u32 	%r2, [add_array_param_3];
	mov.u32 	%r3, %ctaid.x;
	mov.u32 	%r4, %ntid.x;
	mov.u32 	%r5, %tid.x;
	mad.lo.s32 	%r1, %r3, %r4, %r5;
	setp.ge.s32 	%p1, %r1, %r2;
	@%p1 bra 	$L__BB0_2;
	cvta.to.global.u64 	%rd4, %rd1;
	cvta.to.global.u64 	%rd5, %rd2;
	cvta.to.global.u64 	%rd6, %rd3;
	mul.wide.s32 	%rd7, %r1, 4;
	add.s64 	%rd8, %rd4, %rd7;
	ld.global.f32 	%f1, [%rd8];
	add.s64 	%rd9, %rd5, %rd7;
	ld.global.f32 	%f2, [%rd9];
	add.f32 	%f3, %f1, %f2;
	add.s64 	%rd10, %rd6, %rd7;
	st.global.f32 	[%rd10], %f3;
$L__BB0_2:
	ret;

}


// ===== COMPILED SASS (sm_100) =====

	.target	sm_100

	.elftype	@"ET_EXEC"


//--------------------- .note.nv.tkinfo           --------------------------
	.section	.note.nv.tkinfo,"",@"SHT_NOTE"
	.sectionflags	@"SHF_NOTE_NV_TKINFO"
	.tkinfo
        /*0018*/ 	.word	0x00000002
        /*0030*/ 	.string	""
        /*0030*/ 	.string	"ptxas"
        /*0030*/ 	.string	"Cuda compilation tools, release 13.0, V13.0.88"
        /*0030*/ 	.string	"Build cuda_13.0.r13.0/compiler.36424714_0"
        /*0030*/ 	.string	"-arch sm_100 -m 64 "



//--------------------- .note.nv.cuinfo           --------------------------
	.section	.note.nv.cuinfo,"",@"SHT_NOTE"
	.sectionflags	@"SHF_NOTE_NV_CUINFO"
        /*0018*/ 	.short	0x0002
        /*001a*/ 	.short	0x0064
        /*001c*/ 	.short	0x0082
	.zero		2


//--------------------- .nv.info                  --------------------------
	.section	.nv.info,"",@"SHT_CUDA_INFO"
	.align	4


	//----- nvinfo : EIATTR_REGCOUNT
	.align		4
        /*0000*/ 	.byte	0x04, 0x2f
        /*0002*/ 	.short	(.L_1 - .L_0)
	.align		4
.L_0:
        /*0004*/ 	.word	index@(add_array)
        /*0008*/ 	.word	0x0000000c


	//----- nvinfo : EIATTR_FRAME_SIZE
	.align		4
.L_1:
        /*000c*/ 	.byte	0x04, 0x11
        /*000e*/ 	.short	(.L_3 - .L_2)
	.align		4
.L_2:
        /*0010*/ 	.word	index@(add_array)
        /*0014*/ 	.word	0x00000000


	//----- nvinfo : EIATTR_MIN_STACK_SIZE
	.align		4
.L_3:
        /*0018*/ 	.byte	0x04, 0x12
        /*001a*/ 	.short	(.L_5 - .L_4)
	.align		4
.L_4:
        /*001c*/ 	.word	index@(add_array)
        /*0020*/ 	.word	0x00000000
.L_5:


//--------------------- .nv.compat                --------------------------
	.section	.nv.compat,"",@"SHT_CUDA_COMPAT_INFO"
	.align	4
        /*0000*/ 	.byte	0x02, 0x09, 0x00, 0x00, 0x02, 0x02, 0x01, 0x00, 0x02, 0x05, 0x05, 0x00, 0x03, 0x07, 0x01, 0x01
        /*0010*/ 	.byte	0x02, 0x03, 0x00, 0x00, 0x02, 0x06, 0x01, 0x00, 0x04, 0x0b, 0x08, 0x00, 0x09, 0x00, 0x00, 0x00
        /*0020*/ 	.byte	0x00, 0x00, 0x00, 0x00


//--------------------- .nv.info.add_array        --------------------------
	.section	.nv.info.add_array,"",@"SHT_CUDA_INFO"
	.sectionflags	@""
	.align	4


	//----- nvinfo : EIATTR_CUDA_API_VERSION
	.align		4
        /*0000*/ 	.byte	0x04, 0x37
        /*0002*/ 	.short	(.L_7 - .L_6)
.L_6:
        /*0004*/ 	.word	0x00000082


	//----- nvinfo : EIATTR_KPARAM_INFO
	.align		4
.L_7:
        /*0008*/ 	.byte	0x04, 0x17
        /*000a*/ 	.short	(.L_9 - .L_8)
.L_8:
        /*000c*/ 	.word	0x00000000
        /*0010*/ 	.short	0x0003
        /*0012*/ 	.short	0x0018
        /*0014*/ 	.byte	0x00, 0xf0, 0x11, 0x00


	//----- nvinfo : EIATTR_KPARAM_INFO
	.align		4
.L_9:
        /*0018*/ 	.byte	0x04, 0x17
        /*001a*/ 	.short	(.L_11 - .L_10)
.L_10:
        /*001c*/ 	.word	0x00000000
        /*0020*/ 	.short	0x0002
        /*0022*/ 	.short	0x0010
        /*0024*/ 	.byte	0x00, 0xf5, 0x21, 0x00


	//----- nvinfo : EIATTR_KPARAM_INFO
	.align		4
.L_11:
        /*0028*/ 	.byte	0x04, 0x17
        /*002a*/ 	.short	(.L_13 - .L_12)
.L_12:
        /*002c*/ 	.word	0x00000000
        /*0030*/ 	.short	0x0001
        /*0032*/ 	.short	0x0008
        /*0034*/ 	.byte	0x00, 0xf5, 0x21, 0x00


	//----- nvinfo : EIATTR_KPARAM_INFO
	.align		4
.L_13:
        /*0038*/ 	.byte	0x04, 0x17
        /*003a*/ 	.short	(.L_15 - .L_14)
.L_14:
        /*003c*/ 	.word	0x00000000
        /*0040*/ 	.short	0x0000
        /*0042*/ 	.short	0x0000
        /*0044*/ 	.byte	0x00, 0xf5, 0x21, 0x00


	//----- nvinfo : EIATTR_SPARSE_MMA_MASK
	.align		4
.L_15:
        /*0048*/ 	.byte	0x03, 0x50
        /*004a*/ 	.short	0x0000


	//----- nvinfo : EIATTR_MAXREG_COUNT
	.align		4
        /*004c*/ 	.byte	0x03, 0x1b
        /*004e*/ 	.short	0x00ff


	//----- nvinfo : EIATTR_MERCURY_ISA_VERSION
	.align		4
        /*0050*/ 	.byte	0x03, 0x5f
        /*0052*/ 	.short	0x0101


	//----- nvinfo : EIATTR_VRC_CTA_INIT_COUNT
	.align		4
        /*0054*/ 	.byte	0x02, 0x4a
	.zero		1
	.zero		1


	//----- nvinfo : EIATTR_EXIT_INSTR_OFFSETS
	.align		4
        /*0058*/ 	.byte	0x04, 0x1c
        /*005a*/ 	.short	(.L_17 - .L_16)


	//   ....[0]....
.L_16:
        /*005c*/ 	.word	0x00000070


	//   ....[1]....
        /*0060*/ 	.word	0x00000130


	//----- nvinfo : EIATTR_CBANK_PARAM_SIZE
	.align		4
.L_17:
        /*0064*/ 	.byte	0x03, 0x19
        /*0066*/ 	.short	0x001c


	//----- nvinfo : EIATTR_PARAM_CBANK
	.align		4
        /*0068*/ 	.byte	0x04, 0x0a
        /*006a*/ 	.short	(.L_19 - .L_18)
	.align		4
.L_18:
        /*006c*/ 	.word	index@(.nv.constant0.add_array)
        /*0070*/ 	.short	0x0380
        /*0072*/ 	.short	0x001c


	//----- nvinfo : EIATTR_SW_WAR
	.align		4
.L_19:
        /*0074*/ 	.byte	0x04, 0x36
        /*0076*/ 	.short	(.L_21 - .L_20)
.L_20:
        /*0078*/ 	.word	0x00000008
.L_21:


//--------------------- .nv.callgraph             --------------------------
	.section	.nv.callgraph,"",@"SHT_CUDA_CALLGRAPH"
	.align	4
	.sectionentsize	8
	.align		4
        /*0000*/ 	.word	0x00000000
	.align		4
        /*0004*/ 	.word	0xffffffff
	.align		4
        /*0008*/ 	.word	0x00000000
	.align		4
        /*000c*/ 	.word	0xfffffffe
	.align		4
        /*0010*/ 	.word	0x00000000
	.align		4
        /*0014*/ 	.word	0xfffffffd
	.align		4
        /*0018*/ 	.word	0x00000000
	.align		4
        /*001c*/ 	.word	0xfffffffc


//--------------------- .text.add_array           --------------------------
	.section	.text.add_array,"ax",@progbits
	.align	128
        .global         add_array
        .type           add_array,@function
        .size           add_array,(.L_x_1 - add_array)
        .other          add_array,@"STO_CUDA_ENTRY STV_DEFAULT"
add_array:
.text.add_array:
[----:B------:R-:W-:Y:S01]  /*0000*/  LDC R1, c[0x0][0x37c] ;  /* 0x0000df00ff017b82 */ /* 0x000fe20000000800 */
[----:B------:R-:W0:Y:S07]  /*0010*/  S2R R0, SR_TID.X ;  /* 0x0000000000007919 */ /* 0x000e2e0000002100 */
[----:B------:R-:W0:Y:S01]  /*0020*/  S2UR UR4, SR_CTAID.X ;  /* 0x00000000000479c3 */ /* 0x000e220000002500 */
[----:B------:R-:W1:Y:S07]  /*0030*/  LDCU UR5, c[0x0][0x398] ;  /* 0x00007300ff0577ac */ /* 0x000e6e0008000800 */
[----:B------:R-:W0:Y:S02]  /*0040*/  LDC R9, c[0x0][0x360] ;  /* 0x0000d800ff097b82 */ /* 0x000e240000000800 */
[----:B0-----:R-:W-:-:S05]  /*0050*/  IMAD R9, R9, UR4, R0 ;  /* 0x0000000409097c24 */ /* 0x001fca000f8e0200 */
[----:B-1----:R-:W-:-:S13]  /*0060*/  ISETP.GE.AND P0, PT, R9, UR5, PT ;  /* 0x0000000509007c0c */ /* 0x002fda000bf06270 */
[----:B------:R-:W-:Y:S05]  /*0070*/  @P0 EXIT ;  /* 0x000000000000094d */ /* 0x000fea0003800000 */
[----:B------:R-:W0:Y:S01]  /*0080*/  LDC.64 R2, c[0x0][0x380] ;  /* 0x0000e000ff027b82 */ /* 0x000e220000000a00 */
[----:B------:R-:W1:Y:S07]  /*0090*/  LDCU.64 UR4, c[0x0][0x358] ;  /* 0x00006b00ff0477ac */ /* 0x000e6e0008000a00 */
[----:B------:R-:W2:Y:S08]  /*00a0*/  LDC.64 R4, c[0x0][0x388] ;  /* 0x0000e200ff047b82 */ /* 0x000eb00000000a00 */
[----:B------:R-:W3:Y:S01]  /*00b0*/  LDC.64 R6, c[0x0][0x390] ;  /* 0x0000e400ff067b82 */ /* 0x000ee20000000a00 */
[----:B0-----:R-:W-:-:S06]  /*00c0*/  IMAD.WIDE R2, R9, 0x4, R2 ;  /* 0x0000000409027825 */ /* 0x001fcc00078e0202 */
[----:B-1----:R-:W4:Y:S01]  /*00d0*/  LDG.E R2, desc[UR4][R2.64] ;  /* 0x0000000402027981 */ /* 0x002f22000c1e1900 */
[----:B--2---:R-:W-:-:S06]  /*00e0*/  IMAD.WIDE R4, R9, 0x4, R4 ;  /* 0x0000000409047825 */ /* 0x004fcc00078e0204 */
[----:B------:R-:W4:Y:S01]  /*00f0*/  LDG.E R5, desc[UR4][R4.64] ;  /* 0x0000000404057981 */ /* 0x000f22000c1e1900 */
[----:B---3--:R-:W-:-:S04]  /*0100*/  IMAD.WIDE R6, R9, 0x4, R6 ;  /* 0x0000000409067825 */ /* 0x008fc800078e0206 */
[----:B----4-:R-:W-:-:S05]  /*0110*/  FADD R9, R2, R5 ;  /* 0x0000000502097221 */ /* 0x010fca0000000000 */
[----:B------:R-:W-:Y:S01]  /*0120*/  STG.E desc[UR4][R6.64], R9 ;  /* 0x0000000906007986 */ /* 0x000fe2000c101904 */
[----:B------:R-:W-:Y:S05]  /*0130*/  EXIT ;  /* 0x000000000000794d */ /* 0x000fea0003800000 */
.L_x_0:
[----:B------:R-:W-:-:S00]  /*0140*/  BRA `(.L_x_0) ;  /* 0xfffffffc00fc7947 */ /* 0x000fc0000383ffff */
[----:B------:R-:W-:-:S00]  /*0150*/  NOP ;  /* 0x0000000000007918 */ /* 0x000fc00000000000 */
        /* <DEDUP_REMOVED lines=10> */
.L_x_1:


//--------------------- .nv.shared.reserved.0     --------------------------
	.section	.nv.shared.reserved.0,"aw",@nobits
	.weak		__nv_reservedSMEM_offset_0_alias
	.size		__nv_reservedSMEM_offset_0_alias, 0, 64
	.other		__nv_reservedSMEM_offset_0_alias,@"STO_CUDA_RESERVED_SHARED STV_DEFAULT"
__nv_reservedSMEM_offset_0_alias:
	.zero		0
	.zero		64


//--------------------- .nv.constant0.add_array   --------------------------
	.section	.nv.constant0.add_array,"a",@progbits
	.sectionflags	@""
	.align	4
.nv.constant0.add_array:
	.zero		924


//--------------------- SYMBOLS --------------------------

	.type		.nv.reservedSmem.offset0,@object
	.size		.nv.reservedSmem.offset0,0x4
